	.headerflags	@"EF_CUDA_TEXMODE_UNIFIED EF_CUDA_64BIT_ADDRESS EF_CUDA_ACCELERATORS EF_CUDA_SM90 EF_CUDA_VIRTUAL_SM(EF_CUDA_SM90)"
	.elftype	@"ET_EXEC"


//--------------------- .nv.info                  --------------------------
	.section	.nv.info,"",@"SHT_CUDA_INFO"
	.align	4


	//----- nvinfo : EIATTR_REGCOUNT
	.align		4
        /*0000*/ 	.byte	0x04, 0x2f
        /*0002*/ 	.short	(.L_3 - .L_2)
	.align		4
.L_2:
        /*0004*/ 	.word	index@(triton_poi_fused__native_batch_norm_legit_no_training_add_convolution_relu_12)
        /*0008*/ 	.word	0x0000002e


	//----- nvinfo : EIATTR_MIN_STACK_SIZE
	.align		4
.L_3:
        /*000c*/ 	.byte	0x04, 0x12
        /*000e*/ 	.short	(.L_5 - .L_4)
	.align		4
.L_4:
        /*0010*/ 	.word	index@(triton_poi_fused__native_batch_norm_legit_no_training_add_convolution_relu_12)
        /*0014*/ 	.word	0x00000000


	//----- nvinfo : EIATTR_FRAME_SIZE
	.align		4
.L_5:
        /*0018*/ 	.byte	0x04, 0x11
        /*001a*/ 	.short	(.L_7 - .L_6)
	.align		4
.L_6:
        /*001c*/ 	.word	index@(triton_poi_fused__native_batch_norm_legit_no_training_add_convolution_relu_12)
        /*0020*/ 	.word	0x00000000


	//----- nvinfo : EIATTR_MIN_STACK_SIZE
	.align		4
.L_7:
        /*0024*/ 	.byte	0x04, 0x12
        /*0026*/ 	.short	(.L_9 - .L_8)
	.align		4
.L_8:
        /*0028*/ 	.word	index@(triton_poi_fused__native_batch_norm_legit_no_training_add_convolution_relu_12)
        /*002c*/ 	.word	0x00000000
.L_9:


//--------------------- .nv.info.triton_poi_fused__native_batch_norm_legit_no_training_add_convolution_relu_12 --------------------------
	.section	.nv.info.triton_poi_fused__native_batch_norm_legit_no_training_add_convolution_relu_12,"",@"SHT_CUDA_INFO"
	.sectionflags	@""
	.align	4


	//----- nvinfo : EIATTR_CUDA_API_VERSION
	.align		4
        /*0000*/ 	.byte	0x04, 0x37
        /*0002*/ 	.short	(.L_11 - .L_10)
.L_10:
        /*0004*/ 	.word	0x0000007c


	//----- nvinfo : EIATTR_KPARAM_INFO
	.align		4
.L_11:
        /*0008*/ 	.byte	0x04, 0x17
        /*000a*/ 	.short	(.L_13 - .L_12)
.L_12:
        /*000c*/ 	.word	0x00000000
        /*0010*/ 	.short	0x0008
        /*0012*/ 	.short	0x0040
        /*0014*/ 	.byte	0x00, 0xf0, 0x11, 0x00


	//----- nvinfo : EIATTR_KPARAM_INFO
	.align		4
.L_13:
        /*0018*/ 	.byte	0x04, 0x17
        /*001a*/ 	.short	(.L_15 - .L_14)
.L_14:
        /*001c*/ 	.word	0x00000000
        /*0020*/ 	.short	0x0007
        /*0022*/ 	.short	0x0038
        /*0024*/ 	.byte	0x00, 0xf4, 0x21, 0x00


	//----- nvinfo : EIATTR_KPARAM_INFO
	.align		4
.L_15:
        /*0028*/ 	.byte	0x04, 0x17
        /*002a*/ 	.short	(.L_17 - .L_16)
.L_16:
        /*002c*/ 	.word	0x00000000
        /*0030*/ 	.short	0x0006
        /*0032*/ 	.short	0x0030
        /*0034*/ 	.byte	0x00, 0xf4, 0x21, 0x00


	//----- nvinfo : EIATTR_KPARAM_INFO
	.align		4
.L_17:
        /*0038*/ 	.byte	0x04, 0x17
        /*003a*/ 	.short	(.L_19 - .L_18)
.L_18:
        /*003c*/ 	.word	0x00000000
        /*0040*/ 	.short	0x0005
        /*0042*/ 	.short	0x0028
        /*0044*/ 	.byte	0x00, 0xf4, 0x21, 0x00


	//----- nvinfo : EIATTR_KPARAM_INFO
	.align		4
.L_19:
        /*0048*/ 	.byte	0x04, 0x17
        /*004a*/ 	.short	(.L_21 - .L_20)
.L_20:
        /*004c*/ 	.word	0x00000000
        /*0050*/ 	.short	0x0004
        /*0052*/ 	.short	0x0020
        /*0054*/ 	.byte	0x00, 0xf4, 0x21, 0x00


	//----- nvinfo : EIATTR_KPARAM_INFO
	.align		4
.L_21:
        /*0058*/ 	.byte	0x04, 0x17
        /*005a*/ 	.short	(.L_23 - .L_22)
.L_22:
        /*005c*/ 	.word	0x00000000
        /*0060*/ 	.short	0x0003
        /*0062*/ 	.short	0x0018
        /*0064*/ 	.byte	0x00, 0xf4, 0x21, 0x00


	//----- nvinfo : EIATTR_KPARAM_INFO
	.align		4
.L_23:
        /*0068*/ 	.byte	0x04, 0x17
        /*006a*/ 	.short	(.L_25 - .L_24)
.L_24:
        /*006c*/ 	.word	0x00000000
        /*0070*/ 	.short	0x0002
        /*0072*/ 	.short	0x0010
        /*0074*/ 	.byte	0x00, 0xf4, 0x21, 0x00


	//----- nvinfo : EIATTR_KPARAM_INFO
	.align		4
.L_25:
        /*0078*/ 	.byte	0x04, 0x17
        /*007a*/ 	.short	(.L_27 - .L_26)
.L_26:
        /*007c*/ 	.word	0x00000000
        /*0080*/ 	.short	0x0001
        /*0082*/ 	.short	0x0008
        /*0084*/ 	.byte	0x00, 0xf4, 0x21, 0x00


	//----- nvinfo : EIATTR_KPARAM_INFO
	.align		4
.L_27:
        /*0088*/ 	.byte	0x04, 0x17
        /*008a*/ 	.short	(.L_29 - .L_28)
.L_28:
        /*008c*/ 	.word	0x00000000
        /*0090*/ 	.short	0x0000
        /*0092*/ 	.short	0x0000
        /*0094*/ 	.byte	0x00, 0xf4, 0x21, 0x00


	//----- nvinfo : EIATTR_SPARSE_MMA_MASK
	.align		4
.L_29:
        /*0098*/ 	.byte	0x03, 0x50
        /*009a*/ 	.short	0x0000


	//----- nvinfo : EIATTR_MAXREG_COUNT
	.align		4
        /*009c*/ 	.byte	0x03, 0x1b
        /*009e*/ 	.short	0x00ff


	//----- nvinfo : EIATTR_EXIT_INSTR_OFFSETS
	.align		4
        /*00a0*/ 	.byte	0x04, 0x1c
        /*00a2*/ 	.short	(.L_31 - .L_30)


	//   ....[0]....
.L_30:
        /*00a4*/ 	.word	0x00000d00


	//----- nvinfo : EIATTR_REQNTID
	.align		4
.L_31:
        /*00a8*/ 	.byte	0x04, 0x10
        /*00aa*/ 	.short	(.L_33 - .L_32)
.L_32:
        /*00ac*/ 	.word	0x00000080
        /*00b0*/ 	.word	0x00000001
        /*00b4*/ 	.word	0x00000001


	//----- nvinfo : EIATTR_CBANK_PARAM_SIZE
	.align		4
.L_33:
        /*00b8*/ 	.byte	0x03, 0x19
        /*00ba*/ 	.short	0x0044


	//----- nvinfo : EIATTR_PARAM_CBANK
	.align		4
        /*00bc*/ 	.byte	0x04, 0x0a
        /*00be*/ 	.short	(.L_35 - .L_34)
	.align		4
.L_34:
        /*00c0*/ 	.word	index@(.nv.constant0.triton_poi_fused__native_batch_norm_legit_no_training_add_convolution_relu_12)
        /*00c4*/ 	.short	0x0210
        /*00c6*/ 	.short	0x0044


	//----- nvinfo : EIATTR_SW_WAR
	.align		4
.L_35:
        /*00c8*/ 	.byte	0x04, 0x36
        /*00ca*/ 	.short	(.L_37 - .L_36)
.L_36:
        /*00cc*/ 	.word	0x00000008
.L_37:


//--------------------- .nv.callgraph             --------------------------
	.section	.nv.callgraph,"",@"SHT_CUDA_CALLGRAPH"
	.align	4
	.sectionentsize	8
	.align		4
        /*0000*/ 	.word	0x00000000
	.align		4
        /*0004*/ 	.word	0xffffffff
	.align		4
        /*0008*/ 	.word	0x00000000
	.align		4
        /*000c*/ 	.word	0xfffffffe
	.align		4
        /*0010*/ 	.word	0x00000000
	.align		4
        /*0014*/ 	.word	0xfffffffd
	.align		4
        /*0018*/ 	.word	0x00000000
	.align		4
        /*001c*/ 	.word	0xfffffffc


//--------------------- .nv.constant4             --------------------------
	.section	.nv.constant4,"a",@progbits
	.align	8
	.align		8
.nv.constant4:
        /*0000*/ 	.dword	_$_str
	.align		8
        /*0008*/ 	.dword	_$_str_$_2


//--------------------- .text.triton_poi_fused__native_batch_norm_legit_no_training_add_convolution_relu_12 --------------------------
	.section	.text.triton_poi_fused__native_batch_norm_legit_no_training_add_convolution_relu_12,"ax",@progbits
	.align	128
        .global         triton_poi_fused__native_batch_norm_legit_no_training_add_convolution_relu_12
        .type           triton_poi_fused__native_batch_norm_legit_no_training_add_convolution_relu_12,@function
        .size           triton_poi_fused__native_batch_norm_legit_no_training_add_convolution_relu_12,(.L_x_1 - triton_poi_fused__native_batch_norm_legit_no_training_add_convolution_relu_12)
        .other          triton_poi_fused__native_batch_norm_legit_no_training_add_convolution_relu_12,@"STO_CUDA_ENTRY STV_DEFAULT"
triton_poi_fused__native_batch_norm_legit_no_training_add_convolution_relu_12:
.text.triton_poi_fused__native_batch_norm_legit_no_training_add_convolution_relu_12:
[----:B------:R-:W-:Y:S01]  /*0000*/  LDC R1, c[0x0][0x28] ;  /* 0x00000a00ff017b82 */ /* 0x000fe20000000800 */
[----:B------:R-:W1:Y:S07]  /*0010*/  S2R R0, SR_TID.X ;  /* 0x0000000000007919 */ /* 0x000e6e0000002100 */
[----:B------:R-:W2:Y:S01]  /*0020*/  LDC.64 R18, c[0x0][0x230] ;  /* 0x00008c00ff127b82 */ /* 0x000ea20000000a00 */
[----:B------:R-:W-:Y:S01]  /*0030*/  ULDC.64 UR4, c[0x0][0x208] ;  /* 0x0000820000047ab9 */ /* 0x000fe20000000a00 */
[----:B------:R-:W3:Y:S06]  /*0040*/  S2R R3, SR_CTAID.X ;  /* 0x0000000000037919 */ /* 0x000eec0000002500 */
[----:B------:R-:W4:Y:S08]  /*0050*/  LDC.64 R30, c[0x0][0x218] ;  /* 0x00008600ff1e7b82 */ /* 0x000f300000000a00 */
[----:B------:R-:W5:Y:S08]  /*0060*/  LDC.64 R38, c[0x0][0x210] ;  /* 0x00008400ff267b82 */ /* 0x000f700000000a00 */
[----:B------:R-:W5:Y:S01]  /*0070*/  LDC.64 R32, c[0x0][0x228] ;  /* 0x00008a00ff207b82 */ /* 0x000f620000000a00 */
[----:B-1----:R-:W-:-:S07]  /*0080*/  SHF.L.U32 R0, R0, 0x2, RZ ;  /* 0x0000000200007819 */ /* 0x002fce00000006ff */
[----:B------:R-:W1:Y:S01]  /*0090*/  LDC.64 R40, c[0x0][0x240] ;  /* 0x00009000ff287b82 */ /* 0x000e620000000a00 */
[----:B------:R-:W-:-:S04]  /*00a0*/  LOP3.LUT R0, R0, 0x1fc, RZ, 0xc0, !PT ;  /* 0x000001fc00007812 */ /* 0x000fc800078ec0ff */
[----:B---3--:R-:W-:-:S03]  /*00b0*/  LEA R3, R3, R0, 0xa ;  /* 0x0000000003037211 */ /* 0x008fc600078e50ff */
[----:B------:R-:W3:Y:S02]  /*00c0*/  LDC.64 R42, c[0x0][0x238] ;  /* 0x00008e00ff2a7b82 */ /* 0x000ee40000000a00 */
[----:B------:R-:W-:-:S05]  /*00d0*/  IMAD.HI R0, R3, 0x2aaaaaab, RZ ;  /* 0x2aaaaaab03007827 */ /* 0x000fca00078e02ff */
[----:B------:R-:W-:-:S04]  /*00e0*/  SHF.R.U32.HI R5, RZ, 0x1f, R0 ;  /* 0x0000001fff057819 */ /* 0x000fc80000011600 */
[----:B------:R-:W-:-:S05]  /*00f0*/  LEA.HI R0, R0, R5, RZ, 0x1c ;  /* 0x0000000500007211 */ /* 0x000fca00078fe0ff */
[----:B------:R-:W-:-:S04]  /*0100*/  IMAD R17, R0, -0x60, R3 ;  /* 0xffffffa000117824 */ /* 0x000fc800078e0203 */
[----:B--2---:R-:W-:-:S06]  /*0110*/  IMAD.WIDE R8, R17, 0x4, R18 ;  /* 0x0000000411087825 */ /* 0x004fcc00078e0212 */
[----:B------:R-:W2:Y:S01]  /*0120*/  LDG.E.EL.128 R8, desc[UR4][R8.64] ;  /* 0x0000000408087981 */ /* 0x000ea2000c2e1d00 */
[----:B----4-:R-:W-:-:S04]  /*0130*/  IMAD.WIDE R12, R17, 0x4, R30 ;  /* 0x00000004110c7825 */ /* 0x010fc800078e021e */
[----:B-----5:R-:W-:Y:S02]  /*0140*/  IMAD.WIDE R38, R3, 0x4, R38 ;  /* 0x0000000403267825 */ /* 0x020fe400078e0226 */
[----:B------:R-:W4:Y:S04]  /*0150*/  LDG.E.EL.128 R12, desc[UR4][R12.64] ;  /* 0x000000040c0c7981 */ /* 0x000f28000c2e1d00 */
[----:B------:R-:W4:Y:S01]  /*0160*/  LDG.E.128 R4, desc[UR4][R38.64] ;  /* 0x0000000426047981 */ /* 0x000f22000c1e1d00 */
[----:B------:R-:W-:Y:S01]  /*0170*/  IADD3 R24, R3, 0x200, RZ ;  /* 0x0000020003187810 */ /* 0x000fe20007ffe0ff */
[----:B0-----:R-:W-:-:S06]  /*0180*/  IMAD.WIDE R20, R17, 0x4, R32 ;  /* 0x0000000411147825 */ /* 0x001fcc00078e0220 */
[----:B------:R-:W5:Y:S01]  /*0190*/  LDG.E.EL.128 R20, desc[UR4][R20.64] ;  /* 0x0000000414147981 */ /* 0x000f62000c2e1d00 */
[----:B---3--:R-:W-:-:S04]  /*01a0*/  IMAD.WIDE R34, R17, 0x4, R42 ;  /* 0x0000000411227825 */ /* 0x008fc800078e022a */
[----:B--2---:R-:W-:-:S04]  /*01b0*/  FADD R0, R8, 9.9999997473787516356e-06 ;  /* 0x3727c5ac08007421 */ /* 0x004fc80000000000 */
[----:B------:R0:W2:Y:S01]  /*01c0*/  MUFU.SQRT R2, R0 ;  /* 0x0000000000027308 */ /* 0x0000a20000002000 */
[----:B------:R-:W-:Y:S01]  /*01d0*/  FADD R11, R11, 9.9999997473787516356e-06 ;  /* 0x3727c5ac0b0b7421 */ /* 0x000fe20000000000 */
[----:B------:R-:W-:-:S06]  /*01e0*/  FADD R9, R9, 9.9999997473787516356e-06 ;  /* 0x3727c5ac09097421 */ /* 0x000fcc0000000000 */
[----:B------:R-:W3:Y:S01]  /*01f0*/  MUFU.SQRT R11, R11 ;  /* 0x0000000b000b7308 */ /* 0x000ee20000002000 */
[----:B0-----:R-:W-:-:S07]  /*0200*/  HFMA2.MMA R0, -RZ, RZ, 1.625, 0 ;  /* 0x3e800000ff007435 */ /* 0x001fce00000001ff */
[----:B------:R-:W0:Y:S01]  /*0210*/  MUFU.SQRT R9, R9 ;  /* 0x0000000900097308 */ /* 0x000e220000002000 */
[C---:B--2---:R-:W-:Y:S02]  /*0220*/  FSETP.GT.AND P6, PT, R2.reuse, 8.50705917302346158658e+37, PT ;  /* 0x7e8000000200780b */ /* 0x044fe40003fc4000 */
[----:B------:R-:W-:Y:S02]  /*0230*/  FSETP.GEU.AND P2, PT, R2, 1.175494350822287508e-38, PT ;  /* 0x008000000200780b */ /* 0x000fe40003f4e000 */
[----:B---3--:R-:W-:Y:S02]  /*0240*/  FSETP.GT.AND P3, PT, R11, 8.50705917302346158658e+37, PT ;  /* 0x7e8000000b00780b */ /* 0x008fe40003f64000 */
[----:B------:R-:W-:Y:S02]  /*0250*/  FSEL R25, R0, 1, P6 ;  /* 0x3f80000000197808 */ /* 0x000fe40003000000 */
[----:B0-----:R-:W-:-:S05]  /*0260*/  FSETP.GT.AND P5, PT, R9, 8.50705917302346158658e+37, PT ;  /* 0x7e8000000900780b */ /* 0x001fca0003fa4000 */
[----:B------:R-:W-:Y:S01]  /*0270*/  @P6 FMUL R2, R2, 0.25 ;  /* 0x3e80000002026820 */ /* 0x000fe20000400000 */
[----:B------:R-:W-:Y:S02]  /*0280*/  FSETP.GEU.AND P6, PT, R11, 1.175494350822287508e-38, PT ;  /* 0x008000000b00780b */ /* 0x000fe40003fce000 */
[----:B------:R-:W-:Y:S01]  /*0290*/  FSETP.GEU.AND P1, PT, R9, 1.175494350822287508e-38, PT ;  /* 0x008000000900780b */ /* 0x000fe20003f2e000 */
[----:B------:R-:W-:Y:S01]  /*02a0*/  @P3 FMUL R11, R11, 0.25 ;  /* 0x3e8000000b0b3820 */ /* 0x000fe20000400000 */
[----:B------:R-:W-:-:S03]  /*02b0*/  FADD R10, R10, 9.9999997473787516356e-06 ;  /* 0x3727c5ac0a0a7421 */ /* 0x000fc60000000000 */
[----:B------:R-:W-:-:S06]  /*02c0*/  @P5 FMUL R9, R9, 0.25 ;  /* 0x3e80000009095820 */ /* 0x000fcc0000400000 */
[----:B------:R-:W-:Y:S02]  /*02d0*/  @!P6 FMUL R11, R11, 16777216 ;  /* 0x4b8000000b0be820 */ /* 0x000fe40000400000 */
[----:B------:R-:W-:Y:S01]  /*02e0*/  @!P1 FMUL R9, R9, 16777216 ;  /* 0x4b80000009099820 */ /* 0x000fe20000400000 */
[----:B------:R-:W0:Y:S01]  /*02f0*/  MUFU.SQRT R10, R10 ;  /* 0x0000000a000a7308 */ /* 0x000e220000002000 */
[----:B------:R-:W-:-:S07]  /*0300*/  FSEL R27, R0, 1, P5 ;  /* 0x3f800000001b7808 */ /* 0x000fce0002800000 */
[----:B------:R-:W2:Y:S01]  /*0310*/  MUFU.RCP R28, R9 ;  /* 0x00000009001c7308 */ /* 0x000ea20000001000 */
[----:B------:R-:W-:-:S07]  /*0320*/  FSEL R8, R0, 1, P3 ;  /* 0x3f80000000087808 */ /* 0x000fce0001800000 */
[----:B------:R-:W3:Y:S01]  /*0330*/  MUFU.RCP R11, R11 ;  /* 0x0000000b000b7308 */ /* 0x000ee20000001000 */
[----:B------:R-:W-:Y:S01]  /*0340*/  @!P1 FMUL R27, R27, 16777216 ;  /* 0x4b8000001b1b9820 */ /* 0x000fe20000400000 */
[----:B------:R-:W-:Y:S01]  /*0350*/  @!P6 FMUL R8, R8, 16777216 ;  /* 0x4b8000000808e820 */ /* 0x000fe20000400000 */
[----:B0-----:R-:W-:Y:S02]  /*0360*/  FSETP.GT.AND P4, PT, R10, 8.50705917302346158658e+37, PT ;  /* 0x7e8000000a00780b */ /* 0x001fe40003f84000 */
[----:B--2---:R-:W-:Y:S01]  /*0370*/  FMUL R28, R28, R27 ;  /* 0x0000001b1c1c7220 */ /* 0x004fe20000400000 */
[----:B------:R-:W-:Y:S01]  /*0380*/  FSETP.GEU.AND P0, PT, R10, 1.175494350822287508e-38, PT ;  /* 0x008000000a00780b */ /* 0x000fe20003f0e000 */
[----:B---3--:R-:W-:Y:S01]  /*0390*/  FMUL R27, R11, R8 ;  /* 0x000000080b1b7220 */ /* 0x008fe20000400000 */
[----:B------:R-:W-:-:S05]  /*03a0*/  IMAD.HI R8, R24, 0x2aaaaaab, RZ ;  /* 0x2aaaaaab18087827 */ /* 0x000fca00078e02ff */
[----:B------:R-:W-:-:S04]  /*03b0*/  SHF.R.U32.HI R9, RZ, 0x1f, R8 ;  /* 0x0000001fff097819 */ /* 0x000fc80000011608 */
[----:B------:R-:W-:Y:S01]  /*03c0*/  LEA.HI R9, R8, R9, RZ, 0x1c ;  /* 0x0000000908097211 */ /* 0x000fe200078fe0ff */
[----:B------:R-:W-:Y:S01]  /*03d0*/  @P4 FMUL R10, R10, 0.25 ;  /* 0x3e8000000a0a4820 */ /* 0x000fe20000400000 */
[----:B----4-:R-:W-:-:S03]  /*03e0*/  FADD R12, R4, R12 ;  /* 0x0000000c040c7221 */ /* 0x010fc60000000000 */
[----:B------:R-:W-:Y:S02]  /*03f0*/  IMAD R24, R9, -0x60, R24 ;  /* 0xffffffa009187824 */ /* 0x000fe400078e0218 */
[----:B------:R-:W-:Y:S01]  /*0400*/  @!P0 FMUL R10, R10, 16777216 ;  /* 0x4b8000000a0a8820 */ /* 0x000fe20000400000 */
[----:B------:R-:W-:Y:S01]  /*0410*/  FADD R13, R5, R13 ;  /* 0x0000000d050d7221 */ /* 0x000fe20000000000 */
[----:B-1----:R-:W-:-:S04]  /*0420*/  IMAD.WIDE R8, R17, 0x4, R40 ;  /* 0x0000000411087825 */ /* 0x002fc800078e0228 */
[----:B------:R-:W-:Y:S01]  /*0430*/  IMAD.WIDE R4, R24, 0x4, R18 ;  /* 0x0000000418047825 */ /* 0x000fe200078e0212 */
[----:B------:R0:W1:Y:S03]  /*0440*/  MUFU.RCP R26, R10 ;  /* 0x0000000a001a7308 */ /* 0x0000660000001000 */
[----:B------:R-:W-:Y:S01]  /*0450*/  FADD R15, R7, R15 ;  /* 0x0000000f070f7221 */ /* 0x000fe20000000000 */
[----:B------:R-:W-:Y:S01]  /*0460*/  FADD R14, R6, R14 ;  /* 0x0000000e060e7221 */ /* 0x000fe20000000000 */
[----:B------:R2:W3:Y:S04]  /*0470*/  LDG.E.EL.128 R16, desc[UR4][R34.64] ;  /* 0x0000000422107981 */ /* 0x0004e8000c2e1d00 */
[----:B------:R-:W4:Y:S04]  /*0480*/  LDG.E.EL.128 R4, desc[UR4][R4.64] ;  /* 0x0000000404047981 */ /* 0x000f28000c2e1d00 */
[----:B0-----:R-:W3:Y:S01]  /*0490*/  LDG.E.EL.128 R8, desc[UR4][R8.64] ;  /* 0x0000000408087981 */ /* 0x001ee2000c2e1d00 */
[----:B------:R-:W-:Y:S01]  /*04a0*/  @!P2 FMUL R2, R2, 16777216 ;  /* 0x4b8000000202a820 */ /* 0x000fe20000400000 */
[----:B------:R-:W-:-:S05]  /*04b0*/  FSEL R29, R0, 1, P4 ;  /* 0x3f800000001d7808 */ /* 0x000fca0002000000 */
[----:B------:R-:W0:Y:S01]  /*04c0*/  MUFU.RCP R2, R2 ;  /* 0x0000000200027308 */ /* 0x000e220000001000 */
[----:B------:R-:W-:Y:S01]  /*04d0*/  @!P0 FMUL R29, R29, 16777216 ;  /* 0x4b8000001d1d8820 */ /* 0x000fe20000400000 */
[----:B------:R-:W-:-:S03]  /*04e0*/  @!P2 FMUL R25, R25, 16777216 ;  /* 0x4b8000001919a820 */ /* 0x000fc60000400000 */
[----:B-1----:R-:W-:Y:S01]  /*04f0*/  FMUL R26, R26, R29 ;  /* 0x0000001d1a1a7220 */ /* 0x002fe20000400000 */
[----:B-----5:R-:W-:Y:S01]  /*0500*/  FADD R29, -R21, R13 ;  /* 0x0000000d151d7221 */ /* 0x020fe20000000100 */
[----:B------:R-:W-:Y:S01]  /*0510*/  FADD R21, -R22, R14 ;  /* 0x0000000e16157221 */ /* 0x000fe20000000100 */
[----:B--2---:R-:W-:-:S04]  /*0520*/  IMAD.WIDE R34, R24, 0x4, R30 ;  /* 0x0000000418227825 */ /* 0x004fc800078e021e */
[----:B0-----:R-:W-:Y:S01]  /*0530*/  FMUL R2, R2, R25 ;  /* 0x0000001902027220 */ /* 0x001fe20000400000 */
[----:B------:R-:W-:Y:S01]  /*0540*/  FADD R25, -R20, R12 ;  /* 0x0000000c14197221 */ /* 0x000fe20000000100 */
[----:B------:R-:W-:Y:S01]  /*0550*/  FMUL R21, R21, R26 ;  /* 0x0000001a15157220 */ /* 0x000fe20000400000 */
[----:B------:R-:W-:Y:S02]  /*0560*/  FMUL R28, R29, R28 ;  /* 0x0000001c1d1c7220 */ /* 0x000fe40000400000 */
[----:B------:R-:W-:-:S04]  /*0570*/  FMUL R25, R25, R2 ;  /* 0x0000000219197220 */ /* 0x000fc80000400000 */
[----:B---3--:R-:W-:Y:S01]  /*0580*/  FFMA R2, R16, R25, R8 ;  /* 0x0000001910027223 */ /* 0x008fe20000000008 */
[----:B------:R-:W-:Y:S01]  /*0590*/  FFMA R36, R18, R21, R10 ;  /* 0x0000001512247223 */ /* 0x000fe2000000000a */
[----:B----4-:R-:W-:Y:S01]  /*05a0*/  FADD R25, R4, 9.9999997473787516356e-06 ;  /* 0x3727c5ac04197421 */ /* 0x010fe20000000000 */
[----:B------:R-:W-:-:S04]  /*05b0*/  IMAD.WIDE R20, R24, 0x4, R32 ;  /* 0x0000000418147825 */ /* 0x000fc800078e0220 */
[----:B------:R-:W-:Y:S01]  /*05c0*/  FFMA R4, R17, R28, R9 ;  /* 0x0000001c11047223 */ /* 0x000fe20000000009 */
[----:B------:R-:W2:Y:S01]  /*05d0*/  LDG.E.EL.128 R32, desc[UR4][R34.64] ;  /* 0x0000000422207981 */ /* 0x000ea2000c2e1d00 */
[----:B------:R-:W-:-:S03]  /*05e0*/  FADD R16, -R23, R15 ;  /* 0x0000000f17107221 */ /* 0x000fc60000000100 */
[----:B------:R-:W2:Y:S04]  /*05f0*/  LDG.E.128 R28, desc[UR4][R38.64+0x800] ;  /* 0x00080004261c7981 */ /* 0x000ea8000c1e1d00 */
[----:B------:R-:W3:Y:S01]  /*0600*/  LDG.E.EL.128 R20, desc[UR4][R20.64] ;  /* 0x0000000414147981 */ /* 0x000ee2000c2e1d00 */
[----:B------:R-:W-:-:S04]  /*0610*/  FMUL R16, R16, R27 ;  /* 0x0000001b10107220 */ /* 0x000fc80000400000 */
[----:B------:R-:W-:Y:S01]  /*0620*/  FFMA R37, R19, R16, R11 ;  /* 0x0000001013257223 */ /* 0x000fe2000000000b */
[----:B------:R-:W-:-:S04]  /*0630*/  IMAD.WIDE R16, R24, 0x4, R42 ;  /* 0x0000000418107825 */ /* 0x000fc800078e022a */
[----:B------:R-:W-:Y:S02]  /*0640*/  IMAD.WIDE R10, R24, 0x4, R40 ;  /* 0x00000004180a7825 */ /* 0x000fe400078e0228 */
[----:B------:R-:W4:Y:S04]  /*0650*/  LDG.E.EL.128 R16, desc[UR4][R16.64] ;  /* 0x0000000410107981 */ /* 0x000f28000c2e1d00 */
[----:B------:R-:W4:Y:S01]  /*0660*/  LDG.E.EL.128 R8, desc[UR4][R10.64] ;  /* 0x000000040a087981 */ /* 0x000f22000c2e1d00 */
[----:B------:R-:W0:Y:S02]  /*0670*/  MUFU.SQRT R25, R25 ;  /* 0x0000001900197308 */ /* 0x000e240000002000 */
[C---:B0-----:R-:W-:Y:S02]  /*0680*/  FSETP.GT.AND P0, PT, R25.reuse, 8.50705917302346158658e+37, PT ;  /* 0x7e8000001900780b */ /* 0x041fe40003f04000 */
[----:B------:R-:W-:-:S11]  /*0690*/  FSETP.GEU.AND P1, PT, R25, 1.175494350822287508e-38, PT ;  /* 0x008000001900780b */ /* 0x000fd60003f2e000 */
[----:B------:R-:W-:-:S04]  /*06a0*/  @P0 FMUL R25, R25, 0.25 ;  /* 0x3e80000019190820 */ /* 0x000fc80000400000 */
[----:B------:R-:W-:Y:S01]  /*06b0*/  @!P1 FMUL R25, R25, 16777216 ;  /* 0x4b80000019199820 */ /* 0x000fe20000400000 */
[----:B------:R-:W-:-:S05]  /*06c0*/  FSEL R24, R0, 1, P0 ;  /* 0x3f80000000187808 */ /* 0x000fca0000000000 */
[----:B------:R-:W0:Y:S01]  /*06d0*/  MUFU.RCP R25, R25 ;  /* 0x0000001900197308 */ /* 0x000e220000001000 */
[----:B------:R-:W-:-:S04]  /*06e0*/  @!P1 FMUL R24, R24, 16777216 ;  /* 0x4b80000018189820 */ /* 0x000fc80000400000 */
[----:B0-----:R-:W-:Y:S01]  /*06f0*/  FMUL R24, R25, R24 ;  /* 0x0000001819187220 */ /* 0x001fe20000400000 */
[----:B--2---:R-:W-:-:S04]  /*0700*/  FADD R28, R28, R32 ;  /* 0x000000201c1c7221 */ /* 0x004fc80000000000 */
[----:B---3--:R-:W-:Y:S01]  /*0710*/  FADD R27, -R20, R28 ;  /* 0x0000001c141b7221 */ /* 0x008fe20000000100 */
[----:B------:R-:W-:-:S04]  /*0720*/  FADD R20, R5, 9.9999997473787516356e-06 ;  /* 0x3727c5ac05147421 */ /* 0x000fc80000000000 */
[----:B------:R-:W0:Y:S02]  /*0730*/  MUFU.SQRT R26, R20 ;  /* 0x00000014001a7308 */ /* 0x000e240000002000 */
[C---:B0-----:R-:W-:Y:S02]  /*0740*/  FSETP.GT.AND P0, PT, R26.reuse, 8.50705917302346158658e+37, PT ;  /* 0x7e8000001a00780b */ /* 0x041fe40003f04000 */
[C---:B------:R-:W-:Y:S01]  /*0750*/  FSETP.GEU.AND P1, PT, R26.reuse, 1.175494350822287508e-38, PT ;  /* 0x008000001a00780b */ /* 0x040fe20003f2e000 */
[----:B------:R-:W-:Y:S02]  /*0760*/  FMUL R27, R27, R24 ;  /* 0x000000181b1b7220 */ /* 0x000fe40000400000 */
[----:B------:R-:W0:Y:S08]  /*0770*/  LDC.64 R24, c[0x0][0x220] ;  /* 0x00008800ff187b82 */ /* 0x000e300000000a00 */
[----:B------:R-:W-:-:S04]  /*0780*/  @P0 FMUL R26, R26, 0.25 ;  /* 0x3e8000001a1a0820 */ /* 0x000fc80000400000 */
[----:B------:R-:W-:Y:S01]  /*0790*/  @!P1 FMUL R26, R26, 16777216 ;  /* 0x4b8000001a1a9820 */ /* 0x000fe20000400000 */
[----:B----4-:R-:W-:-:S05]  /*07a0*/  FFMA R8, R16, R27, R8 ;  /* 0x0000001b10087223 */ /* 0x010fca0000000008 */
[----:B------:R-:W1:Y:S01]  /*07b0*/  MUFU.RCP R26, R26 ;  /* 0x0000001a001a7308 */ /* 0x000e620000001000 */
[----:B------:R-:W-:Y:S01]  /*07c0*/  FSEL R27, R0, 1, P0 ;  /* 0x3f800000001b7808 */ /* 0x000fe20000000000 */
[----:B------:R-:W-:-:S04]  /*07d0*/  FADD R29, R29, R33 ;  /* 0x000000211d1d7221 */ /* 0x000fc80000000000 */
[----:B------:R-:W-:Y:S01]  /*07e0*/  @!P1 FMUL R27, R27, 16777216 ;  /* 0x4b8000001b1b9820 */ /* 0x000fe20000400000 */
[----:B------:R-:W-:-:S03]  /*07f0*/  FADD R21, -R21, R29 ;  /* 0x0000001d15157221 */ /* 0x000fc60000000100 */
[----:B-1----:R-:W-:-:S04]  /*0800*/  FMUL R16, R26, R27 ;  /* 0x0000001b1a107220 */ /* 0x002fc80000400000 */
[----:B------:R-:W-:Y:S01]  /*0810*/  FMUL R16, R21, R16 ;  /* 0x0000001015107220 */ /* 0x000fe20000400000 */
[----:B0-----:R-:W-:-:S05]  /*0820*/  IMAD.WIDE R20, R3, 0x4, R24 ;  /* 0x0000000403147825 */ /* 0x001fca00078e0218 */
[----:B------:R-:W2:Y:S01]  /*0830*/  LDG.E.128 R24, desc[UR4][R20.64] ;  /* 0x0000000414187981 */ /* 0x000ea2000c1e1d00 */
[----:B------:R-:W-:Y:S01]  /*0840*/  FADD R31, R31, R35 ;  /* 0x000000231f1f7221 */ /* 0x000fe20000000000 */
[----:B------:R-:W-:Y:S02]  /*0850*/  FADD R30, R30, R34 ;  /* 0x000000221e1e7221 */ /* 0x000fe40000000000 */
[----:B------:R-:W3:Y:S01]  /*0860*/  LDG.E.128 R32, desc[UR4][R20.64+0x800] ;  /* 0x0008000414207981 */ /* 0x000ee2000c1e1d00 */
[----:B------:R-:W-:-:S04]  /*0870*/  FADD R6, R6, 9.9999997473787516356e-06 ;  /* 0x3727c5ac06067421 */ /* 0x000fc80000000000 */
[----:B------:R-:W0:Y:S01]  /*0880*/  MUFU.SQRT R5, R6 ;  /* 0x0000000600057308 */ /* 0x000e220000002000 */
[----:B------:R-:W-:Y:S01]  /*0890*/  FADD R7, R7, 9.9999997473787516356e-06 ;  /* 0x3727c5ac07077421 */ /* 0x000fe20000000000 */
[----:B------:R-:W-:-:S06]  /*08a0*/  FFMA R9, R17, R16, R9 ;  /* 0x0000001011097223 */ /* 0x000fcc0000000009 */
[----:B------:R-:W1:Y:S01]  /*08b0*/  MUFU.SQRT R16, R7 ;  /* 0x0000000700107308 */ /* 0x000e620000002000 */
[C---:B0-----:R-:W-:Y:S02]  /*08c0*/  FSETP.GT.AND P0, PT, R5.reuse, 8.50705917302346158658e+37, PT ;  /* 0x7e8000000500780b */ /* 0x041fe40003f04000 */
[----:B------:R-:W-:Y:S02]  /*08d0*/  FSETP.GEU.AND P1, PT, R5, 1.175494350822287508e-38, PT ;  /* 0x008000000500780b */ /* 0x000fe40003f2e000 */
[----:B------:R-:W-:-:S09]  /*08e0*/  FSEL R17, R0, 1, P0 ;  /* 0x3f80000000117808 */ /* 0x000fd20000000000 */
[----:B------:R-:W-:Y:S01]  /*08f0*/  @P0 FMUL R5, R5, 0.25 ;  /* 0x3e80000005050820 */ /* 0x000fe20000400000 */
[C---:B-1----:R-:W-:Y:S01]  /*0900*/  FSETP.GT.AND P0, PT, R16.reuse, 8.50705917302346158658e+37, PT ;  /* 0x7e8000001000780b */ /* 0x042fe20003f04000 */
[----:B------:R-:W-:Y:S02]  /*0910*/  @!P1 FMUL R17, R17, 16777216 ;  /* 0x4b80000011119820 */ /* 0x000fe40000400000 */
[----:B------:R-:W-:Y:S01]  /*0920*/  @!P1 FMUL R5, R5, 16777216 ;  /* 0x4b80000005059820 */ /* 0x000fe20000400000 */
[----:B------:R-:W-:-:S03]  /*0930*/  FSETP.GEU.AND P1, PT, R16, 1.175494350822287508e-38, PT ;  /* 0x008000001000780b */ /* 0x000fc60003f2e000 */
[----:B------:R-:W0:Y:S06]  /*0940*/  MUFU.RCP R6, R5 ;  /* 0x0000000500067308 */ /* 0x000e2c0000001000 */
[----:B------:R-:W-:-:S04]  /*0950*/  @P0 FMUL R16, R16, 0.25 ;  /* 0x3e80000010100820 */ /* 0x000fc80000400000 */
[----:B------:R-:W-:-:S06]  /*0960*/  @!P1 FMUL R16, R16, 16777216 ;  /* 0x4b80000010109820 */ /* 0x000fcc0000400000 */
[----:B------:R-:W1:Y:S01]  /*0970*/  MUFU.RCP R16, R16 ;  /* 0x0000001000107308 */ /* 0x000e620000001000 */
[----:B0-----:R-:W-:Y:S01]  /*0980*/  FMUL R6, R6, R17 ;  /* 0x0000001106067220 */ /* 0x001fe20000400000 */
[----:B------:R-:W-:Y:S01]  /*0990*/  FSEL R17, R0, 1, P0 ;  /* 0x3f80000000117808 */ /* 0x000fe20000000000 */
[----:B------:R-:W-:-:S04]  /*09a0*/  FADD R23, -R23, R31 ;  /* 0x0000001f17177221 */ /* 0x000fc80000000100 */
[----:B------:R-:W-:Y:S01]  /*09b0*/  @!P1 FMUL R17, R17, 16777216 ;  /* 0x4b80000011119820 */ /* 0x000fe20000400000 */
[----:B------:R-:W-:Y:S01]  /*09c0*/  FSETP.GEU.AND P0, PT, R2, RZ, PT ;  /* 0x000000ff0200720b */ /* 0x000fe20003f0e000 */
[----:B------:R-:W-:Y:S02]  /*09d0*/  FADD R5, -R22, R30 ;  /* 0x0000001e16057221 */ /* 0x000fe40000000100 */
[----:B-1----:R-:W-:Y:S01]  /*09e0*/  FMUL R0, R16, R17 ;  /* 0x0000001110007220 */ /* 0x002fe20000400000 */
[----:B------:R-:W-:Y:S02]  /*09f0*/  FSEL R7, R2, RZ, P0 ;  /* 0x000000ff02077208 */ /* 0x000fe40000000000 */
[----:B------:R-:W-:Y:S01]  /*0a00*/  FSETP.GEU.AND P0, PT, R4, RZ, PT ;  /* 0x000000ff0400720b */ /* 0x000fe20003f0e000 */
[----:B------:R-:W-:Y:S01]  /*0a10*/  FMUL R0, R23, R0 ;  /* 0x0000000017007220 */ /* 0x000fe20000400000 */
[----:B------:R-:W-:Y:S01]  /*0a20*/  FMUL R5, R5, R6 ;  /* 0x0000000605057220 */ /* 0x000fe20000400000 */
[----:B------:R-:W-:-:S02]  /*0a30*/  FSETP.GEU.AND P1, PT, R36, RZ, PT ;  /* 0x000000ff2400720b */ /* 0x000fc40003f2e000 */
[----:B------:R-:W-:Y:S01]  /*0a40*/  FFMA R11, R19, R0, R11 ;  /* 0x00000000130b7223 */ /* 0x000fe2000000000b */
[----:B------:R-:W-:Y:S02]  /*0a50*/  FSEL R0, R4, RZ, P0 ;  /* 0x000000ff04007208 */ /* 0x000fe40000000000 */
[----:B------:R-:W-:Y:S01]  /*0a60*/  FSETP.GEU.AND P2, PT, R37, RZ, PT ;  /* 0x000000ff2500720b */ /* 0x000fe20003f4e000 */
[----:B------:R-:W-:Y:S02]  /*0a70*/  FFMA R10, R18, R5, R10 ;  /* 0x00000005120a7223 */ /* 0x000fe4000000000a */
[----:B------:R-:W0:Y:S01]  /*0a80*/  LDC.64 R4, c[0x0][0x248] ;  /* 0x00009200ff047b82 */ /* 0x000e220000000a00 */
[----:B------:R-:W-:Y:S02]  /*0a90*/  FSETP.GEU.AND P5, PT, R9, RZ, PT ;  /* 0x000000ff0900720b */ /* 0x000fe40003fae000 */
[----:B------:R-:W-:Y:S01]  /*0aa0*/  FSETP.GEU.AND P6, PT, R10, RZ, PT ;  /* 0x000000ff0a00720b */ /* 0x000fe20003fce000 */
[----:B------:R-:W-:Y:S04]  /*0ab0*/  STG.E.128 desc[UR4][R38.64], R12 ;  /* 0x0000000c26007986 */ /* 0x000fe8000c101d04 */
[----:B------:R-:W-:Y:S01]  /*0ac0*/  STG.E.128 desc[UR4][R38.64+0x800], R28 ;  /* 0x0008001c26007986 */ /* 0x000fe2000c101d04 */
[----:B0-----:R-:W-:Y:S01]  /*0ad0*/  IMAD.WIDE R2, R3, 0x4, R4 ;  /* 0x0000000403027825 */ /* 0x001fe200078e0204 */
[----:B--2---:R-:W-:-:S03]  /*0ae0*/  FSETP.GEU.AND P4, PT, R7, -R24, PT ;  /* 0x800000180700720b */ /* 0x004fc60003f8e000 */
[----:B------:R-:W-:Y:S01]  /*0af0*/  FADD R24, R24, R7 ;  /* 0x0000000718187221 */ /* 0x000fe20000000000 */
[----:B------:R-:W-:Y:S01]  /*0b00*/  FSETP.GEU.AND P0, PT, R0, -R25, PT ;  /* 0x800000190000720b */ /* 0x000fe20003f0e000 */
[----:B------:R-:W-:Y:S01]  /*0b10*/  FADD R25, R25, R0 ;  /* 0x0000000019197221 */ /* 0x000fe20000000000 */
[----:B------:R-:W-:Y:S02]  /*0b20*/  FSEL R7, R36, RZ, P1 ;  /* 0x000000ff24077208 */ /* 0x000fe40000800000 */
[----:B------:R-:W-:Y:S02]  /*0b30*/  FSEL R0, R37, RZ, P2 ;  /* 0x000000ff25007208 */ /* 0x000fe40001000000 */
[----:B------:R-:W-:Y:S02]  /*0b40*/  FSETP.GEU.AND P2, PT, R8, RZ, PT ;  /* 0x000000ff0800720b */ /* 0x000fe40003f4e000 */
[----:B------:R-:W-:Y:S01]  /*0b50*/  FSETP.GEU.AND P1, PT, R7, -R26, PT ;  /* 0x8000001a0700720b */ /* 0x000fe20003f2e000 */
[----:B------:R-:W-:Y:S01]  /*0b60*/  FADD R26, R26, R7 ;  /* 0x000000071a1a7221 */ /* 0x000fe20000000000 */
[----:B------:R-:W-:-:S02]  /*0b70*/  FSEL R7, R8, RZ, P2 ;  /* 0x000000ff08077208 */ /* 0x000fc40001000000 */
[----:B------:R-:W-:Y:S01]  /*0b80*/  FSETP.GEU.AND P3, PT, R0, -R27, PT ;  /* 0x8000001b0000720b */ /* 0x000fe20003f6e000 */
[----:B------:R-:W-:Y:S01]  /*0b90*/  FADD R27, R27, R0 ;  /* 0x000000001b1b7221 */ /* 0x000fe20000000000 */
[----:B------:R-:W-:Y:S02]  /*0ba0*/  FSEL R0, R9, RZ, P5 ;  /* 0x000000ff09007208 */ /* 0x000fe40002800000 */
[----:B---3--:R-:W-:Y:S01]  /*0bb0*/  FSETP.GEU.AND P2, PT, R7, -R32, PT ;  /* 0x800000200700720b */ /* 0x008fe20003f4e000 */
[----:B------:R-:W-:Y:S01]  /*0bc0*/  FADD R32, R32, R7 ;  /* 0x0000000720207221 */ /* 0x000fe20000000000 */
[----:B------:R-:W-:Y:S02]  /*0bd0*/  FSETP.GEU.AND P5, PT, R11, RZ, PT ;  /* 0x000000ff0b00720b */ /* 0x000fe40003fae000 */
[----:B------:R-:W-:Y:S02]  /*0be0*/  FSEL R7, R10, RZ, P6 ;  /* 0x000000ff0a077208 */ /* 0x000fe40003000000 */
[----:B------:R-:W-:Y:S01]  /*0bf0*/  FSETP.GEU.AND P6, PT, R0, -R33, PT ;  /* 0x800000210000720b */ /* 0x000fe20003fce000 */
[----:B------:R-:W-:Y:S01]  /*0c00*/  FADD R33, R33, R0 ;  /* 0x0000000021217221 */ /* 0x000fe20000000000 */
[----:B------:R-:W-:Y:S01]  /*0c10*/  FSEL R0, R11, RZ, P5 ;  /* 0x000000ff0b007208 */ /* 0x000fe20002800000 */
[----:B------:R-:W-:Y:S01]  /*0c20*/  FADD R6, R34, R7 ;  /* 0x0000000722067221 */ /* 0x000fe20000000000 */
[----:B------:R-:W-:-:S02]  /*0c30*/  FSEL R8, R24, RZ, P4 ;  /* 0x000000ff18087208 */ /* 0x000fc40002000000 */
[----:B------:R-:W-:Y:S01]  /*0c40*/  FSETP.GEU.AND P4, PT, R7, -R34, PT ;  /* 0x800000220700720b */ /* 0x000fe20003f8e000 */
[----:B------:R-:W-:Y:S01]  /*0c50*/  FADD R7, R35, R0 ;  /* 0x0000000023077221 */ /* 0x000fe20000000000 */
[----:B------:R-:W-:Y:S02]  /*0c60*/  FSETP.GEU.AND P5, PT, R0, -R35, PT ;  /* 0x800000230000720b */ /* 0x000fe40003fae000 */
[----:B------:R-:W-:Y:S02]  /*0c70*/  FSEL R9, R25, RZ, P0 ;  /* 0x000000ff19097208 */ /* 0x000fe40000000000 */
[----:B------:R-:W-:Y:S02]  /*0c80*/  FSEL R10, R26, RZ, P1 ;  /* 0x000000ff1a0a7208 */ /* 0x000fe40000800000 */
[----:B------:R-:W-:Y:S02]  /*0c90*/  FSEL R11, R27, RZ, P3 ;  /* 0x000000ff1b0b7208 */ /* 0x000fe40001800000 */
[----:B------:R-:W-:-:S02]  /*0ca0*/  FSEL R4, R32, RZ, P2 ;  /* 0x000000ff20047208 */ /* 0x000fc40001000000 */
[----:B------:R-:W-:Y:S02]  /*0cb0*/  FSEL R5, R33, RZ, P6 ;  /* 0x000000ff21057208 */ /* 0x000fe40003000000 */
[----:B------:R-:W-:Y:S02]  /*0cc0*/  FSEL R6, R6, RZ, P4 ;  /* 0x000000ff06067208 */ /* 0x000fe40002000000 */
[----:B------:R-:W-:Y:S01]  /*0cd0*/  FSEL R7, R7, RZ, P5 ;  /* 0x000000ff07077208 */ /* 0x000fe20002800000 */
[----:B------:R-:W-:Y:S04]  /*0ce0*/  STG.E.128 desc[UR4][R2.64], R8 ;  /* 0x0000000802007986 */ /* 0x000fe8000c101d04 */
[----:B------:R-:W-:Y:S01]  /*0cf0*/  STG.E.128 desc[UR4][R2.64+0x800], R4 ;  /* 0x0008000402007986 */ /* 0x000fe2000c101d04 */
[----:B------:R-:W-:Y:S05]  /*0d00*/  EXIT ;  /* 0x000000000000794d */ /* 0x000fea0003800000 */
.L_x_0:
[----:B------:R-:W-:-:S00]  /*0d10*/  BRA `(.L_x_0) ;  /* 0xfffffffc00fc7947 */ /* 0x000fc0000383ffff */
[----:B------:R-:W-:-:S00]  /*0d20*/  NOP ;  /* 0x0000000000007918 */ /* 0x000fc00000000000 */
        /* <DEDUP_REMOVED lines=13> */
.L_x_1:


//--------------------- .nv.global.init           --------------------------
	.section	.nv.global.init,"aw",@progbits
.nv.global.init:
	.type		_$_str,@object
	.size		_$_str,(_$_str_$_2 - _$_str)
_$_str:
        /*0000*/ 	.byte	0x5f, 0x5f, 0x43, 0x55, 0x44, 0x41, 0x5f, 0x46, 0x54, 0x5a, 0x00
	.type		_$_str_$_2,@object
	.size		_$_str_$_2,(.L_1 - _$_str_$_2)
_$_str_$_2:
        /*000b*/ 	.byte	0x5f, 0x5f, 0x43, 0x55, 0x44, 0x41, 0x5f, 0x50, 0x52, 0x45, 0x43, 0x5f, 0x53, 0x51, 0x52, 0x54
        /*001b*/ 	.byte	0x00
.L_1:


//--------------------- .nv.constant0.triton_poi_fused__native_batch_norm_legit_no_training_add_convolution_relu_12 --------------------------
	.section	.nv.constant0.triton_poi_fused__native_batch_norm_legit_no_training_add_convolution_relu_12,"a",@progbits
	.sectionflags	@""
	.align	4
.nv.constant0.triton_poi_fused__native_batch_norm_legit_no_training_add_convolution_relu_12:
	.zero		596
